//
// Generated by NVIDIA NVVM Compiler
//
// Compiler Build ID: CL-36424714
// Cuda compilation tools, release 13.0, V13.0.88
// Based on NVVM 20.0.0
//

.version 9.0
.target sm_100
.address_size 64

	// .globl	default_function_kernel0
// _ZZ24default_function_kernel0E20placeholder_d_shared has been demoted
// _ZZ24default_function_kernel0E18placeholder_shared has been demoted

.visible .entry default_function_kernel0(
	.param .u64 .ptr .align 1 default_function_kernel0_param_0,
	.param .u64 .ptr .align 1 default_function_kernel0_param_1,
	.param .u64 .ptr .align 1 default_function_kernel0_param_2
)
.maxntid 32
{
	.reg .pred 	%p<2>;
	.reg .b32 	%r<30>;
	.reg .b32 	%f<394>;
	.reg .b64 	%rd<20>;
	// demoted variable
	.shared .align 4 .b8 _ZZ24default_function_kernel0E20placeholder_d_shared[512];
	// demoted variable
	.shared .align 4 .b8 _ZZ24default_function_kernel0E18placeholder_shared[8192];
	ld.param.u64 	%rd8, [default_function_kernel0_param_0];
	ld.param.u64 	%rd9, [default_function_kernel0_param_1];
	ld.param.u64 	%rd7, [default_function_kernel0_param_2];
	cvta.to.global.u64 	%rd10, %rd9;
	cvta.to.global.u64 	%rd11, %rd8;
	mov.u32 	%r1, %tid.x;
	shl.b32 	%r9, %r1, 4;
	mov.u32 	%r10, _ZZ24default_function_kernel0E20placeholder_d_shared;
	add.s32 	%r2, %r10, %r9;
	mov.u32 	%r3, %ctaid.x;
	shl.b32 	%r11, %r3, 7;
	and.b32  	%r12, %r11, 2147481600;
	shl.b32 	%r13, %r1, 6;
	and.b32  	%r14, %r13, 1024;
	or.b32  	%r15, %r12, %r14;
	shl.b32 	%r16, %r1, 2;
	and.b32  	%r17, %r16, 60;
	or.b32  	%r18, %r15, %r17;
	mov.u32 	%r19, _ZZ24default_function_kernel0E18placeholder_shared;
	add.s32 	%r4, %r19, %r9;
	shl.b32 	%r20, %r3, 15;
	or.b32  	%r21, %r14, %r20;
	or.b32  	%r22, %r21, %r17;
	mad.lo.s32 	%r5, %r1, 240, %r4;
	mul.wide.u32 	%rd12, %r18, 4;
	add.s64 	%rd19, %rd11, %rd12;
	mul.wide.u32 	%rd13, %r22, 4;
	add.s64 	%rd14, %rd13, %rd10;
	add.s64 	%rd18, %rd14, 65536;
	mov.f32 	%f392, 0f00000000;
	mov.b32 	%r29, 0;
	mov.f32 	%f393, %f392;
$L__BB0_1:
	bar.sync 	0;
	ld.global.nc.v4.f32 	{%f6, %f7, %f8, %f9}, [%rd19];
	st.shared.v4.f32 	[%r2], {%f6, %f7, %f8, %f9};
	ld.global.nc.v4.f32 	{%f10, %f11, %f12, %f13}, [%rd18+-65536];
	st.shared.v4.f32 	[%r4], {%f10, %f11, %f12, %f13};
	ld.global.nc.v4.f32 	{%f14, %f15, %f16, %f17}, [%rd18+-57344];
	st.shared.v4.f32 	[%r4+512], {%f14, %f15, %f16, %f17};
	ld.global.nc.v4.f32 	{%f18, %f19, %f20, %f21}, [%rd18+-49152];
	st.shared.v4.f32 	[%r4+1024], {%f18, %f19, %f20, %f21};
	ld.global.nc.v4.f32 	{%f22, %f23, %f24, %f25}, [%rd18+-40960];
	st.shared.v4.f32 	[%r4+1536], {%f22, %f23, %f24, %f25};
	ld.global.nc.v4.f32 	{%f26, %f27, %f28, %f29}, [%rd18+-32768];
	st.shared.v4.f32 	[%r4+2048], {%f26, %f27, %f28, %f29};
	ld.global.nc.v4.f32 	{%f30, %f31, %f32, %f33}, [%rd18+-24576];
	st.shared.v4.f32 	[%r4+2560], {%f30, %f31, %f32, %f33};
	ld.global.nc.v4.f32 	{%f34, %f35, %f36, %f37}, [%rd18+-16384];
	st.shared.v4.f32 	[%r4+3072], {%f34, %f35, %f36, %f37};
	ld.global.nc.v4.f32 	{%f38, %f39, %f40, %f41}, [%rd18+-8192];
	st.shared.v4.f32 	[%r4+3584], {%f38, %f39, %f40, %f41};
	ld.global.nc.v4.f32 	{%f42, %f43, %f44, %f45}, [%rd18];
	st.shared.v4.f32 	[%r4+4096], {%f42, %f43, %f44, %f45};
	ld.global.nc.v4.f32 	{%f46, %f47, %f48, %f49}, [%rd18+8192];
	st.shared.v4.f32 	[%r4+4608], {%f46, %f47, %f48, %f49};
	ld.global.nc.v4.f32 	{%f50, %f51, %f52, %f53}, [%rd18+16384];
	st.shared.v4.f32 	[%r4+5120], {%f50, %f51, %f52, %f53};
	ld.global.nc.v4.f32 	{%f54, %f55, %f56, %f57}, [%rd18+24576];
	st.shared.v4.f32 	[%r4+5632], {%f54, %f55, %f56, %f57};
	ld.global.nc.v4.f32 	{%f58, %f59, %f60, %f61}, [%rd18+32768];
	st.shared.v4.f32 	[%r4+6144], {%f58, %f59, %f60, %f61};
	ld.global.nc.v4.f32 	{%f62, %f63, %f64, %f65}, [%rd18+40960];
	st.shared.v4.f32 	[%r4+6656], {%f62, %f63, %f64, %f65};
	ld.global.nc.v4.f32 	{%f66, %f67, %f68, %f69}, [%rd18+49152];
	st.shared.v4.f32 	[%r4+7168], {%f66, %f67, %f68, %f69};
	ld.global.nc.v4.f32 	{%f70, %f71, %f72, %f73}, [%rd18+57344];
	st.shared.v4.f32 	[%r4+7680], {%f70, %f71, %f72, %f73};
	bar.sync 	0;
	ld.shared.f32 	%f74, [_ZZ24default_function_kernel0E20placeholder_d_shared];
	ld.shared.f32 	%f75, [%r5];
	fma.rn.f32 	%f76, %f74, %f75, %f392;
	ld.shared.f32 	%f77, [_ZZ24default_function_kernel0E20placeholder_d_shared+256];
	fma.rn.f32 	%f78, %f75, %f77, %f393;
	ld.shared.f32 	%f79, [_ZZ24default_function_kernel0E20placeholder_d_shared+4];
	ld.shared.f32 	%f80, [%r5+4];
	fma.rn.f32 	%f81, %f79, %f80, %f76;
	ld.shared.f32 	%f82, [_ZZ24default_function_kernel0E20placeholder_d_shared+260];
	fma.rn.f32 	%f83, %f80, %f82, %f78;
	ld.shared.f32 	%f84, [_ZZ24default_function_kernel0E20placeholder_d_shared+8];
	ld.shared.f32 	%f85, [%r5+8];
	fma.rn.f32 	%f86, %f84, %f85, %f81;
	ld.shared.f32 	%f87, [_ZZ24default_function_kernel0E20placeholder_d_shared+264];
	fma.rn.f32 	%f88, %f85, %f87, %f83;
	ld.shared.f32 	%f89, [_ZZ24default_function_kernel0E20placeholder_d_shared+12];
	ld.shared.f32 	%f90, [%r5+12];
	fma.rn.f32 	%f91, %f89, %f90, %f86;
	ld.shared.f32 	%f92, [_ZZ24default_function_kernel0E20placeholder_d_shared+268];
	fma.rn.f32 	%f93, %f90, %f92, %f88;
	ld.shared.f32 	%f94, [_ZZ24default_function_kernel0E20placeholder_d_shared+16];
	ld.shared.f32 	%f95, [%r5+16];
	fma.rn.f32 	%f96, %f94, %f95, %f91;
	ld.shared.f32 	%f97, [_ZZ24default_function_kernel0E20placeholder_d_shared+272];
	fma.rn.f32 	%f98, %f95, %f97, %f93;
	ld.shared.f32 	%f99, [_ZZ24default_function_kernel0E20placeholder_d_shared+20];
	ld.shared.f32 	%f100, [%r5+20];
	fma.rn.f32 	%f101, %f99, %f100, %f96;
	ld.shared.f32 	%f102, [_ZZ24default_function_kernel0E20placeholder_d_shared+276];
	fma.rn.f32 	%f103, %f100, %f102, %f98;
	ld.shared.f32 	%f104, [_ZZ24default_function_kernel0E20placeholder_d_shared+24];
	ld.shared.f32 	%f105, [%r5+24];
	fma.rn.f32 	%f106, %f104, %f105, %f101;
	ld.shared.f32 	%f107, [_ZZ24default_function_kernel0E20placeholder_d_shared+280];
	fma.rn.f32 	%f108, %f105, %f107, %f103;
	ld.shared.f32 	%f109, [_ZZ24default_function_kernel0E20placeholder_d_shared+28];
	ld.shared.f32 	%f110, [%r5+28];
	fma.rn.f32 	%f111, %f109, %f110, %f106;
	ld.shared.f32 	%f112, [_ZZ24default_function_kernel0E20placeholder_d_shared+284];
	fma.rn.f32 	%f113, %f110, %f112, %f108;
	ld.shared.f32 	%f114, [_ZZ24default_function_kernel0E20placeholder_d_shared+32];
	ld.shared.f32 	%f115, [%r5+32];
	fma.rn.f32 	%f116, %f114, %f115, %f111;
	ld.shared.f32 	%f117, [_ZZ24default_function_kernel0E20placeholder_d_shared+288];
	fma.rn.f32 	%f118, %f115, %f117, %f113;
	ld.shared.f32 	%f119, [_ZZ24default_function_kernel0E20placeholder_d_shared+36];
	ld.shared.f32 	%f120, [%r5+36];
	fma.rn.f32 	%f121, %f119, %f120, %f116;
	ld.shared.f32 	%f122, [_ZZ24default_function_kernel0E20placeholder_d_shared+292];
	fma.rn.f32 	%f123, %f120, %f122, %f118;
	ld.shared.f32 	%f124, [_ZZ24default_function_kernel0E20placeholder_d_shared+40];
	ld.shared.f32 	%f125, [%r5+40];
	fma.rn.f32 	%f126, %f124, %f125, %f121;
	ld.shared.f32 	%f127, [_ZZ24default_function_kernel0E20placeholder_d_shared+296];
	fma.rn.f32 	%f128, %f125, %f127, %f123;
	ld.shared.f32 	%f129, [_ZZ24default_function_kernel0E20placeholder_d_shared+44];
	ld.shared.f32 	%f130, [%r5+44];
	fma.rn.f32 	%f131, %f129, %f130, %f126;
	ld.shared.f32 	%f132, [_ZZ24default_function_kernel0E20placeholder_d_shared+300];
	fma.rn.f32 	%f133, %f130, %f132, %f128;
	ld.shared.f32 	%f134, [_ZZ24default_function_kernel0E20placeholder_d_shared+48];
	ld.shared.f32 	%f135, [%r5+48];
	fma.rn.f32 	%f136, %f134, %f135, %f131;
	ld.shared.f32 	%f137, [_ZZ24default_function_kernel0E20placeholder_d_shared+304];
	fma.rn.f32 	%f138, %f135, %f137, %f133;
	ld.shared.f32 	%f139, [_ZZ24default_function_kernel0E20placeholder_d_shared+52];
	ld.shared.f32 	%f140, [%r5+52];
	fma.rn.f32 	%f141, %f139, %f140, %f136;
	ld.shared.f32 	%f142, [_ZZ24default_function_kernel0E20placeholder_d_shared+308];
	fma.rn.f32 	%f143, %f140, %f142, %f138;
	ld.shared.f32 	%f144, [_ZZ24default_function_kernel0E20placeholder_d_shared+56];
	ld.shared.f32 	%f145, [%r5+56];
	fma.rn.f32 	%f146, %f144, %f145, %f141;
	ld.shared.f32 	%f147, [_ZZ24default_function_kernel0E20placeholder_d_shared+312];
	fma.rn.f32 	%f148, %f145, %f147, %f143;
	ld.shared.f32 	%f149, [_ZZ24default_function_kernel0E20placeholder_d_shared+60];
	ld.shared.f32 	%f150, [%r5+60];
	fma.rn.f32 	%f151, %f149, %f150, %f146;
	ld.shared.f32 	%f152, [_ZZ24default_function_kernel0E20placeholder_d_shared+316];
	fma.rn.f32 	%f153, %f150, %f152, %f148;
	ld.shared.f32 	%f154, [_ZZ24default_function_kernel0E20placeholder_d_shared+64];
	ld.shared.f32 	%f155, [%r5+64];
	fma.rn.f32 	%f156, %f154, %f155, %f151;
	ld.shared.f32 	%f157, [_ZZ24default_function_kernel0E20placeholder_d_shared+320];
	fma.rn.f32 	%f158, %f155, %f157, %f153;
	ld.shared.f32 	%f159, [_ZZ24default_function_kernel0E20placeholder_d_shared+68];
	ld.shared.f32 	%f160, [%r5+68];
	fma.rn.f32 	%f161, %f159, %f160, %f156;
	ld.shared.f32 	%f162, [_ZZ24default_function_kernel0E20placeholder_d_shared+324];
	fma.rn.f32 	%f163, %f160, %f162, %f158;
	ld.shared.f32 	%f164, [_ZZ24default_function_kernel0E20placeholder_d_shared+72];
	ld.shared.f32 	%f165, [%r5+72];
	fma.rn.f32 	%f166, %f164, %f165, %f161;
	ld.shared.f32 	%f167, [_ZZ24default_function_kernel0E20placeholder_d_shared+328];
	fma.rn.f32 	%f168, %f165, %f167, %f163;
	ld.shared.f32 	%f169, [_ZZ24default_function_kernel0E20placeholder_d_shared+76];
	ld.shared.f32 	%f170, [%r5+76];
	fma.rn.f32 	%f171, %f169, %f170, %f166;
	ld.shared.f32 	%f172, [_ZZ24default_function_kernel0E20placeholder_d_shared+332];
	fma.rn.f32 	%f173, %f170, %f172, %f168;
	ld.shared.f32 	%f174, [_ZZ24default_function_kernel0E20placeholder_d_shared+80];
	ld.shared.f32 	%f175, [%r5+80];
	fma.rn.f32 	%f176, %f174, %f175, %f171;
	ld.shared.f32 	%f177, [_ZZ24default_function_kernel0E20placeholder_d_shared+336];
	fma.rn.f32 	%f178, %f175, %f177, %f173;
	ld.shared.f32 	%f179, [_ZZ24default_function_kernel0E20placeholder_d_shared+84];
	ld.shared.f32 	%f180, [%r5+84];
	fma.rn.f32 	%f181, %f179, %f180, %f176;
	ld.shared.f32 	%f182, [_ZZ24default_function_kernel0E20placeholder_d_shared+340];
	fma.rn.f32 	%f183, %f180, %f182, %f178;
	ld.shared.f32 	%f184, [_ZZ24default_function_kernel0E20placeholder_d_shared+88];
	ld.shared.f32 	%f185, [%r5+88];
	fma.rn.f32 	%f186, %f184, %f185, %f181;
	ld.shared.f32 	%f187, [_ZZ24default_function_kernel0E20placeholder_d_shared+344];
	fma.rn.f32 	%f188, %f185, %f187, %f183;
	ld.shared.f32 	%f189, [_ZZ24default_function_kernel0E20placeholder_d_shared+92];
	ld.shared.f32 	%f190, [%r5+92];
	fma.rn.f32 	%f191, %f189, %f190, %f186;
	ld.shared.f32 	%f192, [_ZZ24default_function_kernel0E20placeholder_d_shared+348];
	fma.rn.f32 	%f193, %f190, %f192, %f188;
	ld.shared.f32 	%f194, [_ZZ24default_function_kernel0E20placeholder_d_shared+96];
	ld.shared.f32 	%f195, [%r5+96];
	fma.rn.f32 	%f196, %f194, %f195, %f191;
	ld.shared.f32 	%f197, [_ZZ24default_function_kernel0E20placeholder_d_shared+352];
	fma.rn.f32 	%f198, %f195, %f197, %f193;
	ld.shared.f32 	%f199, [_ZZ24default_function_kernel0E20placeholder_d_shared+100];
	ld.shared.f32 	%f200, [%r5+100];
	fma.rn.f32 	%f201, %f199, %f200, %f196;
	ld.shared.f32 	%f202, [_ZZ24default_function_kernel0E20placeholder_d_shared+356];
	fma.rn.f32 	%f203, %f200, %f202, %f198;
	ld.shared.f32 	%f204, [_ZZ24default_function_kernel0E20placeholder_d_shared+104];
	ld.shared.f32 	%f205, [%r5+104];
	fma.rn.f32 	%f206, %f204, %f205, %f201;
	ld.shared.f32 	%f207, [_ZZ24default_function_kernel0E20placeholder_d_shared+360];
	fma.rn.f32 	%f208, %f205, %f207, %f203;
	ld.shared.f32 	%f209, [_ZZ24default_function_kernel0E20placeholder_d_shared+108];
	ld.shared.f32 	%f210, [%r5+108];
	fma.rn.f32 	%f211, %f209, %f210, %f206;
	ld.shared.f32 	%f212, [_ZZ24default_function_kernel0E20placeholder_d_shared+364];
	fma.rn.f32 	%f213, %f210, %f212, %f208;
	ld.shared.f32 	%f214, [_ZZ24default_function_kernel0E20placeholder_d_shared+112];
	ld.shared.f32 	%f215, [%r5+112];
	fma.rn.f32 	%f216, %f214, %f215, %f211;
	ld.shared.f32 	%f217, [_ZZ24default_function_kernel0E20placeholder_d_shared+368];
	fma.rn.f32 	%f218, %f215, %f217, %f213;
	ld.shared.f32 	%f219, [_ZZ24default_function_kernel0E20placeholder_d_shared+116];
	ld.shared.f32 	%f220, [%r5+116];
	fma.rn.f32 	%f221, %f219, %f220, %f216;
	ld.shared.f32 	%f222, [_ZZ24default_function_kernel0E20placeholder_d_shared+372];
	fma.rn.f32 	%f223, %f220, %f222, %f218;
	ld.shared.f32 	%f224, [_ZZ24default_function_kernel0E20placeholder_d_shared+120];
	ld.shared.f32 	%f225, [%r5+120];
	fma.rn.f32 	%f226, %f224, %f225, %f221;
	ld.shared.f32 	%f227, [_ZZ24default_function_kernel0E20placeholder_d_shared+376];
	fma.rn.f32 	%f228, %f225, %f227, %f223;
	ld.shared.f32 	%f229, [_ZZ24default_function_kernel0E20placeholder_d_shared+124];
	ld.shared.f32 	%f230, [%r5+124];
	fma.rn.f32 	%f231, %f229, %f230, %f226;
	ld.shared.f32 	%f232, [_ZZ24default_function_kernel0E20placeholder_d_shared+380];
	fma.rn.f32 	%f233, %f230, %f232, %f228;
	ld.shared.f32 	%f234, [_ZZ24default_function_kernel0E20placeholder_d_shared+128];
	ld.shared.f32 	%f235, [%r5+128];
	fma.rn.f32 	%f236, %f234, %f235, %f231;
	ld.shared.f32 	%f237, [_ZZ24default_function_kernel0E20placeholder_d_shared+384];
	fma.rn.f32 	%f238, %f235, %f237, %f233;
	ld.shared.f32 	%f239, [_ZZ24default_function_kernel0E20placeholder_d_shared+132];
	ld.shared.f32 	%f240, [%r5+132];
	fma.rn.f32 	%f241, %f239, %f240, %f236;
	ld.shared.f32 	%f242, [_ZZ24default_function_kernel0E20placeholder_d_shared+388];
	fma.rn.f32 	%f243, %f240, %f242, %f238;
	ld.shared.f32 	%f244, [_ZZ24default_function_kernel0E20placeholder_d_shared+136];
	ld.shared.f32 	%f245, [%r5+136];
	fma.rn.f32 	%f246, %f244, %f245, %f241;
	ld.shared.f32 	%f247, [_ZZ24default_function_kernel0E20placeholder_d_shared+392];
	fma.rn.f32 	%f248, %f245, %f247, %f243;
	ld.shared.f32 	%f249, [_ZZ24default_function_kernel0E20placeholder_d_shared+140];
	ld.shared.f32 	%f250, [%r5+140];
	fma.rn.f32 	%f251, %f249, %f250, %f246;
	ld.shared.f32 	%f252, [_ZZ24default_function_kernel0E20placeholder_d_shared+396];
	fma.rn.f32 	%f253, %f250, %f252, %f248;
	ld.shared.f32 	%f254, [_ZZ24default_function_kernel0E20placeholder_d_shared+144];
	ld.shared.f32 	%f255, [%r5+144];
	fma.rn.f32 	%f256, %f254, %f255, %f251;
	ld.shared.f32 	%f257, [_ZZ24default_function_kernel0E20placeholder_d_shared+400];
	fma.rn.f32 	%f258, %f255, %f257, %f253;
	ld.shared.f32 	%f259, [_ZZ24default_function_kernel0E20placeholder_d_shared+148];
	ld.shared.f32 	%f260, [%r5+148];
	fma.rn.f32 	%f261, %f259, %f260, %f256;
	ld.shared.f32 	%f262, [_ZZ24default_function_kernel0E20placeholder_d_shared+404];
	fma.rn.f32 	%f263, %f260, %f262, %f258;
	ld.shared.f32 	%f264, [_ZZ24default_function_kernel0E20placeholder_d_shared+152];
	ld.shared.f32 	%f265, [%r5+152];
	fma.rn.f32 	%f266, %f264, %f265, %f261;
	ld.shared.f32 	%f267, [_ZZ24default_function_kernel0E20placeholder_d_shared+408];
	fma.rn.f32 	%f268, %f265, %f267, %f263;
	ld.shared.f32 	%f269, [_ZZ24default_function_kernel0E20placeholder_d_shared+156];
	ld.shared.f32 	%f270, [%r5+156];
	fma.rn.f32 	%f271, %f269, %f270, %f266;
	ld.shared.f32 	%f272, [_ZZ24default_function_kernel0E20placeholder_d_shared+412];
	fma.rn.f32 	%f273, %f270, %f272, %f268;
	ld.shared.f32 	%f274, [_ZZ24default_function_kernel0E20placeholder_d_shared+160];
	ld.shared.f32 	%f275, [%r5+160];
	fma.rn.f32 	%f276, %f274, %f275, %f271;
	ld.shared.f32 	%f277, [_ZZ24default_function_kernel0E20placeholder_d_shared+416];
	fma.rn.f32 	%f278, %f275, %f277, %f273;
	ld.shared.f32 	%f279, [_ZZ24default_function_kernel0E20placeholder_d_shared+164];
	ld.shared.f32 	%f280, [%r5+164];
	fma.rn.f32 	%f281, %f279, %f280, %f276;
	ld.shared.f32 	%f282, [_ZZ24default_function_kernel0E20placeholder_d_shared+420];
	fma.rn.f32 	%f283, %f280, %f282, %f278;
	ld.shared.f32 	%f284, [_ZZ24default_function_kernel0E20placeholder_d_shared+168];
	ld.shared.f32 	%f285, [%r5+168];
	fma.rn.f32 	%f286, %f284, %f285, %f281;
	ld.shared.f32 	%f287, [_ZZ24default_function_kernel0E20placeholder_d_shared+424];
	fma.rn.f32 	%f288, %f285, %f287, %f283;
	ld.shared.f32 	%f289, [_ZZ24default_function_kernel0E20placeholder_d_shared+172];
	ld.shared.f32 	%f290, [%r5+172];
	fma.rn.f32 	%f291, %f289, %f290, %f286;
	ld.shared.f32 	%f292, [_ZZ24default_function_kernel0E20placeholder_d_shared+428];
	fma.rn.f32 	%f293, %f290, %f292, %f288;
	ld.shared.f32 	%f294, [_ZZ24default_function_kernel0E20placeholder_d_shared+176];
	ld.shared.f32 	%f295, [%r5+176];
	fma.rn.f32 	%f296, %f294, %f295, %f291;
	ld.shared.f32 	%f297, [_ZZ24default_function_kernel0E20placeholder_d_shared+432];
	fma.rn.f32 	%f298, %f295, %f297, %f293;
	ld.shared.f32 	%f299, [_ZZ24default_function_kernel0E20placeholder_d_shared+180];
	ld.shared.f32 	%f300, [%r5+180];
	fma.rn.f32 	%f301, %f299, %f300, %f296;
	ld.shared.f32 	%f302, [_ZZ24default_function_kernel0E20placeholder_d_shared+436];
	fma.rn.f32 	%f303, %f300, %f302, %f298;
	ld.shared.f32 	%f304, [_ZZ24default_function_kernel0E20placeholder_d_shared+184];
	ld.shared.f32 	%f305, [%r5+184];
	fma.rn.f32 	%f306, %f304, %f305, %f301;
	ld.shared.f32 	%f307, [_ZZ24default_function_kernel0E20placeholder_d_shared+440];
	fma.rn.f32 	%f308, %f305, %f307, %f303;
	ld.shared.f32 	%f309, [_ZZ24default_function_kernel0E20placeholder_d_shared+188];
	ld.shared.f32 	%f310, [%r5+188];
	fma.rn.f32 	%f311, %f309, %f310, %f306;
	ld.shared.f32 	%f312, [_ZZ24default_function_kernel0E20placeholder_d_shared+444];
	fma.rn.f32 	%f313, %f310, %f312, %f308;
	ld.shared.f32 	%f314, [_ZZ24default_function_kernel0E20placeholder_d_shared+192];
	ld.shared.f32 	%f315, [%r5+192];
	fma.rn.f32 	%f316, %f314, %f315, %f311;
	ld.shared.f32 	%f317, [_ZZ24default_function_kernel0E20placeholder_d_shared+448];
	fma.rn.f32 	%f318, %f315, %f317, %f313;
	ld.shared.f32 	%f319, [_ZZ24default_function_kernel0E20placeholder_d_shared+196];
	ld.shared.f32 	%f320, [%r5+196];
	fma.rn.f32 	%f321, %f319, %f320, %f316;
	ld.shared.f32 	%f322, [_ZZ24default_function_kernel0E20placeholder_d_shared+452];
	fma.rn.f32 	%f323, %f320, %f322, %f318;
	ld.shared.f32 	%f324, [_ZZ24default_function_kernel0E20placeholder_d_shared+200];
	ld.shared.f32 	%f325, [%r5+200];
	fma.rn.f32 	%f326, %f324, %f325, %f321;
	ld.shared.f32 	%f327, [_ZZ24default_function_kernel0E20placeholder_d_shared+456];
	fma.rn.f32 	%f328, %f325, %f327, %f323;
	ld.shared.f32 	%f329, [_ZZ24default_function_kernel0E20placeholder_d_shared+204];
	ld.shared.f32 	%f330, [%r5+204];
	fma.rn.f32 	%f331, %f329, %f330, %f326;
	ld.shared.f32 	%f332, [_ZZ24default_function_kernel0E20placeholder_d_shared+460];
	fma.rn.f32 	%f333, %f330, %f332, %f328;
	ld.shared.f32 	%f334, [_ZZ24default_function_kernel0E20placeholder_d_shared+208];
	ld.shared.f32 	%f335, [%r5+208];
	fma.rn.f32 	%f336, %f334, %f335, %f331;
	ld.shared.f32 	%f337, [_ZZ24default_function_kernel0E20placeholder_d_shared+464];
	fma.rn.f32 	%f338, %f335, %f337, %f333;
	ld.shared.f32 	%f339, [_ZZ24default_function_kernel0E20placeholder_d_shared+212];
	ld.shared.f32 	%f340, [%r5+212];
	fma.rn.f32 	%f341, %f339, %f340, %f336;
	ld.shared.f32 	%f342, [_ZZ24default_function_kernel0E20placeholder_d_shared+468];
	fma.rn.f32 	%f343, %f340, %f342, %f338;
	ld.shared.f32 	%f344, [_ZZ24default_function_kernel0E20placeholder_d_shared+216];
	ld.shared.f32 	%f345, [%r5+216];
	fma.rn.f32 	%f346, %f344, %f345, %f341;
	ld.shared.f32 	%f347, [_ZZ24default_function_kernel0E20placeholder_d_shared+472];
	fma.rn.f32 	%f348, %f345, %f347, %f343;
	ld.shared.f32 	%f349, [_ZZ24default_function_kernel0E20placeholder_d_shared+220];
	ld.shared.f32 	%f350, [%r5+220];
	fma.rn.f32 	%f351, %f349, %f350, %f346;
	ld.shared.f32 	%f352, [_ZZ24default_function_kernel0E20placeholder_d_shared+476];
	fma.rn.f32 	%f353, %f350, %f352, %f348;
	ld.shared.f32 	%f354, [_ZZ24default_function_kernel0E20placeholder_d_shared+224];
	ld.shared.f32 	%f355, [%r5+224];
	fma.rn.f32 	%f356, %f354, %f355, %f351;
	ld.shared.f32 	%f357, [_ZZ24default_function_kernel0E20placeholder_d_shared+480];
	fma.rn.f32 	%f358, %f355, %f357, %f353;
	ld.shared.f32 	%f359, [_ZZ24default_function_kernel0E20placeholder_d_shared+228];
	ld.shared.f32 	%f360, [%r5+228];
	fma.rn.f32 	%f361, %f359, %f360, %f356;
	ld.shared.f32 	%f362, [_ZZ24default_function_kernel0E20placeholder_d_shared+484];
	fma.rn.f32 	%f363, %f360, %f362, %f358;
	ld.shared.f32 	%f364, [_ZZ24default_function_kernel0E20placeholder_d_shared+232];
	ld.shared.f32 	%f365, [%r5+232];
	fma.rn.f32 	%f366, %f364, %f365, %f361;
	ld.shared.f32 	%f367, [_ZZ24default_function_kernel0E20placeholder_d_shared+488];
	fma.rn.f32 	%f368, %f365, %f367, %f363;
	ld.shared.f32 	%f369, [_ZZ24default_function_kernel0E20placeholder_d_shared+236];
	ld.shared.f32 	%f370, [%r5+236];
	fma.rn.f32 	%f371, %f369, %f370, %f366;
	ld.shared.f32 	%f372, [_ZZ24default_function_kernel0E20placeholder_d_shared+492];
	fma.rn.f32 	%f373, %f370, %f372, %f368;
	ld.shared.f32 	%f374, [_ZZ24default_function_kernel0E20placeholder_d_shared+240];
	ld.shared.f32 	%f375, [%r5+240];
	fma.rn.f32 	%f376, %f374, %f375, %f371;
	ld.shared.f32 	%f377, [_ZZ24default_function_kernel0E20placeholder_d_shared+496];
	fma.rn.f32 	%f378, %f375, %f377, %f373;
	ld.shared.f32 	%f379, [_ZZ24default_function_kernel0E20placeholder_d_shared+244];
	ld.shared.f32 	%f380, [%r5+244];
	fma.rn.f32 	%f381, %f379, %f380, %f376;
	ld.shared.f32 	%f382, [_ZZ24default_function_kernel0E20placeholder_d_shared+500];
	fma.rn.f32 	%f383, %f380, %f382, %f378;
	ld.shared.f32 	%f384, [_ZZ24default_function_kernel0E20placeholder_d_shared+248];
	ld.shared.f32 	%f385, [%r5+248];
	fma.rn.f32 	%f386, %f384, %f385, %f381;
	ld.shared.f32 	%f387, [_ZZ24default_function_kernel0E20placeholder_d_shared+504];
	fma.rn.f32 	%f388, %f385, %f387, %f383;
	ld.shared.f32 	%f389, [_ZZ24default_function_kernel0E20placeholder_d_shared+252];
	ld.shared.f32 	%f390, [%r5+252];
	fma.rn.f32 	%f392, %f389, %f390, %f386;
	ld.shared.f32 	%f391, [_ZZ24default_function_kernel0E20placeholder_d_shared+508];
	fma.rn.f32 	%f393, %f390, %f391, %f388;
	add.s32 	%r29, %r29, 1;
	add.s64 	%rd19, %rd19, 256;
	add.s64 	%rd18, %rd18, 256;
	setp.ne.s32 	%p1, %r29, 16;
	@%p1 bra 	$L__BB0_1;
	cvta.to.global.u64 	%rd15, %rd7;
	shl.b32 	%r23, %r3, 6;
	and.b32  	%r24, %r23, 2147482624;
	shl.b32 	%r25, %r3, 5;
	and.b32  	%r26, %r25, 480;
	or.b32  	%r27, %r26, %r1;
	or.b32  	%r28, %r27, %r24;
	mul.wide.u32 	%rd16, %r28, 4;
	add.s64 	%rd17, %rd15, %rd16;
	st.global.f32 	[%rd17], %f392;
	st.global.f32 	[%rd17+2048], %f393;
	ret;

}


// ===== COMPILED SASS (sm_100) =====

	.target	sm_100

	.elftype	@"ET_EXEC"


//--------------------- .note.nv.tkinfo           --------------------------
	.section	.note.nv.tkinfo,"",@"SHT_NOTE"
	.sectionflags	@"SHF_NOTE_NV_TKINFO"
	.tkinfo
        /*0018*/ 	.word	0x00000002
        /*0030*/ 	.string	""
        /*0030*/ 	.string	"ptxas"
        /*0030*/ 	.string	"Cuda compilation tools, release 13.0, V13.0.88"
        /*0030*/ 	.string	"Build cuda_13.0.r13.0/compiler.36424714_0"
        /*0030*/ 	.string	"-arch sm_100 -m 64 "



//--------------------- .note.nv.cuinfo           --------------------------
	.section	.note.nv.cuinfo,"",@"SHT_NOTE"
	.sectionflags	@"SHF_NOTE_NV_CUINFO"
        /*0018*/ 	.short	0x0002
        /*001a*/ 	.short	0x0064
        /*001c*/ 	.short	0x0082
	.zero		2


//--------------------- .nv.info                  --------------------------
	.section	.nv.info,"",@"SHT_CUDA_INFO"
	.align	4


	//----- nvinfo : EIATTR_REGCOUNT
	.align		4
        /*0000*/ 	.byte	0x04, 0x2f
        /*0002*/ 	.short	(.L_1 - .L_0)
	.align		4
.L_0:
        /*0004*/ 	.word	index@(default_function_kernel0)
        /*0008*/ 	.word	0x0000004a


	//----- nvinfo : EIATTR_FRAME_SIZE
	.align		4
.L_1:
        /*000c*/ 	.byte	0x04, 0x11
        /*000e*/ 	.short	(.L_3 - .L_2)
	.align		4
.L_2:
        /*0010*/ 	.word	index@(default_function_kernel0)
        /*0014*/ 	.word	0x00000000


	//----- nvinfo : EIATTR_MIN_STACK_SIZE
	.align		4
.L_3:
        /*0018*/ 	.byte	0x04, 0x12
        /*001a*/ 	.short	(.L_5 - .L_4)
	.align		4
.L_4:
        /*001c*/ 	.word	index@(default_function_kernel0)
        /*0020*/ 	.word	0x00000000
.L_5:


//--------------------- .nv.compat                --------------------------
	.section	.nv.compat,"",@"SHT_CUDA_COMPAT_INFO"
	.align	4
        /*0000*/ 	.byte	0x02, 0x09, 0x00, 0x00, 0x02, 0x02, 0x01, 0x00, 0x02, 0x05, 0x05, 0x00, 0x03, 0x07, 0x01, 0x01
        /*0010*/ 	.byte	0x02, 0x03, 0x00, 0x00, 0x02, 0x06, 0x01, 0x00, 0x04, 0x0b, 0x08, 0x00, 0x09, 0x00, 0x00, 0x00
        /*0020*/ 	.byte	0x00, 0x00, 0x00, 0x00


//--------------------- .nv.info.default_function_kernel0 --------------------------
	.section	.nv.info.default_function_kernel0,"",@"SHT_CUDA_INFO"
	.sectionflags	@""
	.align	4


	//----- nvinfo : EIATTR_CUDA_API_VERSION
	.align		4
        /*0000*/ 	.byte	0x04, 0x37
        /*0002*/ 	.short	(.L_7 - .L_6)
.L_6:
        /*0004*/ 	.word	0x00000082


	//----- nvinfo : EIATTR_KPARAM_INFO
	.align		4
.L_7:
        /*0008*/ 	.byte	0x04, 0x17
        /*000a*/ 	.short	(.L_9 - .L_8)
.L_8:
        /*000c*/ 	.word	0x00000000
        /*0010*/ 	.short	0x0002
        /*0012*/ 	.short	0x0010
        /*0014*/ 	.byte	0x00, 0xf5, 0x21, 0x00


	//----- nvinfo : EIATTR_KPARAM_INFO
	.align		4
.L_9:
        /*0018*/ 	.byte	0x04, 0x17
        /*001a*/ 	.short	(.L_11 - .L_10)
.L_10:
        /*001c*/ 	.word	0x00000000
        /*0020*/ 	.short	0x0001
        /*0022*/ 	.short	0x0008
        /*0024*/ 	.byte	0x00, 0xf5, 0x21, 0x00


	//----- nvinfo : EIATTR_KPARAM_INFO
	.align		4
.L_11:
        /*0028*/ 	.byte	0x04, 0x17
        /*002a*/ 	.short	(.L_13 - .L_12)
.L_12:
        /*002c*/ 	.word	0x00000000
        /*0030*/ 	.short	0x0000
        /*0032*/ 	.short	0x0000
        /*0034*/ 	.byte	0x00, 0xf5, 0x21, 0x00


	//----- nvinfo : EIATTR_SPARSE_MMA_MASK
	.align		4
.L_13:
        /*0038*/ 	.byte	0x03, 0x50
        /*003a*/ 	.short	0x0000


	//----- nvinfo : EIATTR_MAXREG_COUNT
	.align		4
        /*003c*/ 	.byte	0x03, 0x1b
        /*003e*/ 	.short	0x00ff


	//----- nvinfo : EIATTR_NUM_BARRIERS
	.align		4
        /*0040*/ 	.byte	0x02, 0x4c
        /*0042*/ 	.byte	0x01
	.zero		1


	//----- nvinfo : EIATTR_MERCURY_ISA_VERSION
	.align		4
        /*0044*/ 	.byte	0x03, 0x5f
        /*0046*/ 	.short	0x0101


	//----- nvinfo : EIATTR_VRC_CTA_INIT_COUNT
	.align		4
        /*0048*/ 	.byte	0x02, 0x4a
	.zero		1
	.zero		1


	//----- nvinfo : EIATTR_EXIT_INSTR_OFFSETS
	.align		4
        /*004c*/ 	.byte	0x04, 0x1c
        /*004e*/ 	.short	(.L_15 - .L_14)


	//   ....[0]....
.L_14:
        /*0050*/ 	.word	0x00001040


	//----- nvinfo : EIATTR_MAX_THREADS
	.align		4
.L_15:
        /*0054*/ 	.byte	0x04, 0x05
        /*0056*/ 	.short	(.L_17 - .L_16)
.L_16:
        /*0058*/ 	.word	0x00000020
        /*005c*/ 	.word	0x00000001
        /*0060*/ 	.word	0x00000001


	//----- nvinfo : EIATTR_CBANK_PARAM_SIZE
	.align		4
.L_17:
        /*0064*/ 	.byte	0x03, 0x19
        /*0066*/ 	.short	0x0018


	//----- nvinfo : EIATTR_PARAM_CBANK
	.align		4
        /*0068*/ 	.byte	0x04, 0x0a
        /*006a*/ 	.short	(.L_19 - .L_18)
	.align		4
.L_18:
        /*006c*/ 	.word	index@(.nv.constant0.default_function_kernel0)
        /*0070*/ 	.short	0x0380
        /*0072*/ 	.short	0x0018


	//----- nvinfo : EIATTR_SW_WAR
	.align		4
.L_19:
        /*0074*/ 	.byte	0x04, 0x36
        /*0076*/ 	.short	(.L_21 - .L_20)
.L_20:
        /*0078*/ 	.word	0x00000008
.L_21:


//--------------------- .nv.callgraph             --------------------------
	.section	.nv.callgraph,"",@"SHT_CUDA_CALLGRAPH"
	.align	4
	.sectionentsize	8
	.align		4
        /*0000*/ 	.word	0x00000000
	.align		4
        /*0004*/ 	.word	0xffffffff
	.align		4
        /*0008*/ 	.word	0x00000000
	.align		4
        /*000c*/ 	.word	0xfffffffe
	.align		4
        /*0010*/ 	.word	0x00000000
	.align		4
        /*0014*/ 	.word	0xfffffffd
	.align		4
        /*0018*/ 	.word	0x00000000
	.align		4
        /*001c*/ 	.word	0xfffffffc


//--------------------- .text.default_function_kernel0 --------------------------
	.section	.text.default_function_kernel0,"ax",@progbits
	.align	128
        .global         default_function_kernel0
        .type           default_function_kernel0,@function
        .size           default_function_kernel0,(.L_x_2 - default_function_kernel0)
        .other          default_function_kernel0,@"STO_CUDA_ENTRY STV_DEFAULT"
default_function_kernel0:
.text.default_function_kernel0:
[----:B------:R-:W-:Y:S01]  /*0000*/  LDC R1, c[0x0][0x37c] ;  /* 0x0000df00ff017b82 */ /* 0x000fe20000000800 */
[----:B------:R-:W0:Y:S07]  /*0010*/  S2R R0, SR_TID.X ;  /* 0x0000000000007919 */ /* 0x000e2e0000002100 */
[----:B------:R-:W1:Y:S01]  /*0020*/  S2UR UR7, SR_CgaCtaId ;  /* 0x00000000000779c3 */ /* 0x000e620000008800 */
[----:B------:R-:W-:Y:S01]  /*0030*/  UMOV UR4, 0x400 ;  /* 0x0000040000047882 */ /* 0x000fe20000000000 */
[----:B------:R-:W-:Y:S01]  /*0040*/  CS2R R70, SRZ ;  /* 0x0000000000467805 */ /* 0x000fe2000001ff00 */
[----:B------:R-:W2:Y:S01]  /*0050*/  S2R R2, SR_CTAID.X ;  /* 0x0000000000027919 */ /* 0x000ea20000002500 */
[----:B------:R-:W-:Y:S01]  /*0060*/  UIADD3 UR5, UPT, UPT, UR4, 0x200, URZ ;  /* 0x0000020004057890 */ /* 0x000fe2000fffe0ff */
[----:B------:R-:W3:Y:S03]  /*0070*/  LDCU.64 UR8, c[0x0][0x358] ;  /* 0x00006b00ff0877ac */ /* 0x000ee60008000a00 */
[----:B------:R-:W4:Y:S08]  /*0080*/  LDC.64 R6, c[0x0][0x388] ;  /* 0x0000e200ff067b82 */ /* 0x000f300000000a00 */
[----:B------:R-:W5:Y:S01]  /*0090*/  LDC.64 R4, c[0x0][0x380] ;  /* 0x0000e000ff047b82 */ /* 0x000f620000000a00 */
[----:B-1----:R-:W-:-:S02]  /*00a0*/  ULEA UR6, UR7, UR5, 0x18 ;  /* 0x0000000507067291 */ /* 0x002fc4000f8ec0ff */
[----:B------:R-:W-:-:S03]  /*00b0*/  ULEA UR5, UR7, UR4, 0x18 ;  /* 0x0000000407057291 */ /* 0x000fc6000f8ec0ff */
[----:B------:R-:W-:Y:S01]  /*00c0*/  UMOV UR4, URZ ;  /* 0x000000ff00047c82 */ /* 0x000fe20008000000 */
[C---:B0-----:R-:W-:Y:S02]  /*00d0*/  SHF.L.U32 R3, R0.reuse, 0x6, RZ ;  /* 0x0000000600037819 */ /* 0x041fe400000006ff */
[----:B------:R-:W-:Y:S02]  /*00e0*/  SHF.L.U32 R9, R0, 0x2, RZ ;  /* 0x0000000200097819 */ /* 0x000fe400000006ff */
[----:B------:R-:W-:Y:S02]  /*00f0*/  LOP3.LUT R8, R3, 0x400, RZ, 0xc0, !PT ;  /* 0x0000040003087812 */ /* 0x000fe400078ec0ff */
[----:B------:R-:W-:Y:S02]  /*0100*/  LOP3.LUT R10, R9, 0x3c, RZ, 0xc0, !PT ;  /* 0x0000003c090a7812 */ /* 0x000fe400078ec0ff */
[C---:B--2---:R-:W-:Y:S02]  /*0110*/  LEA R9, R2.reuse, R8, 0xf ;  /* 0x0000000802097211 */ /* 0x044fe400078e78ff */
[----:B------:R-:W-:-:S02]  /*0120*/  SHF.L.U32 R3, R2, 0x7, RZ ;  /* 0x0000000702037819 */ /* 0x000fc400000006ff */
[----:B------:R-:W-:Y:S02]  /*0130*/  IADD3 R9, PT, PT, R10, R9, RZ ;  /* 0x000000090a097210 */ /* 0x000fe40007ffe0ff */
[----:B------:R-:W-:Y:S02]  /*0140*/  LOP3.LUT R3, R8, 0x7ffff800, R3, 0xf8, !PT ;  /* 0x7ffff80008037812 */ /* 0x000fe400078ef803 */
[C---:B------:R-:W-:Y:S01]  /*0150*/  LEA R64, R0.reuse, UR6, 0x4 ;  /* 0x0000000600407c11 */ /* 0x040fe2000f8e20ff */
[----:B----4-:R-:W-:Y:S01]  /*0160*/  IMAD.WIDE.U32 R6, R9, 0x4, R6 ;  /* 0x0000000409067825 */ /* 0x010fe200078e0006 */
[----:B------:R-:W-:Y:S02]  /*0170*/  LOP3.LUT R3, R3, R10, RZ, 0xfc, !PT ;  /* 0x0000000a03037212 */ /* 0x000fe400078efcff */
[C---:B------:R-:W-:Y:S01]  /*0180*/  LEA R67, R0.reuse, UR5, 0x4 ;  /* 0x0000000500437c11 */ /* 0x040fe2000f8e20ff */
[----:B------:R-:W-:Y:S01]  /*0190*/  IMAD R65, R0, 0xf0, R64 ;  /* 0x000000f000417824 */ /* 0x000fe200078e0240 */
[----:B------:R-:W-:Y:S01]  /*01a0*/  IADD3 R68, P0, PT, R6, 0x10000, RZ ;  /* 0x0001000006447810 */ /* 0x000fe20007f1e0ff */
[----:B-----5:R-:W-:-:S03]  /*01b0*/  IMAD.WIDE.U32 R4, R3, 0x4, R4 ;  /* 0x0000000403047825 */ /* 0x020fc600078e0004 */
[----:B------:R-:W-:Y:S02]  /*01c0*/  IADD3.X R69, PT, PT, RZ, R7, RZ, P0, !PT ;  /* 0x00000007ff457210 */ /* 0x000fe400007fe4ff */
[----:B------:R-:W-:Y:S02]  /*01d0*/  MOV R3, R4 ;  /* 0x0000000400037202 */ /* 0x000fe40000000f00 */
[----:B---3--:R-:W-:-:S07]  /*01e0*/  MOV R66, R5 ;  /* 0x0000000500427202 */ /* 0x008fce0000000f00 */
.L_x_0:
[----:B------:R-:W-:Y:S01]  /*01f0*/  MOV R24, R3 ;  /* 0x0000000300187202 */ /* 0x000fe20000000f00 */
[----:B------:R-:W2:Y:S01]  /*0200*/  LDG.E.128.CONSTANT R52, desc[UR8][R68.64+-0x10000] ;  /* 0xff00000844347981 */ /* 0x000ea2000c1e9d00 */
[----:B------:R-:W-:-:S03]  /*0210*/  MOV R25, R66 ;  /* 0x0000004200197202 */ /* 0x000fc60000000f00 */
[----:B------:R-:W3:Y:S04]  /*0220*/  LDG.E.128.CONSTANT R4, desc[UR8][R68.64+-0xe000] ;  /* 0xff20000844047981 */ /* 0x000ee8000c1e9d00 */
[----:B------:R-:W4:Y:S01]  /*0230*/  LDG.E.128.CONSTANT R44, desc[UR8][R24.64] ;  /* 0x00000008182c7981 */ /* 0x000f22000c1e9d00 */
[----:B------:R-:W-:Y:S06]  /*0240*/  BAR.SYNC.DEFER_BLOCKING 0x0 ;  /* 0x0000000000007b1d */ /* 0x000fec0000010000 */
[----:B------:R-:W5:Y:S04]  /*0250*/  LDG.E.128.CONSTANT R8, desc[UR8][R68.64+-0xc000] ;  /* 0xff40000844087981 */ /* 0x000f68000c1e9d00 */
        /* <DEDUP_REMOVED lines=11> */
[----:B----4-:R0:W-:Y:S04]  /*0310*/  STS.128 [R67], R44 ;  /* 0x0000002c43007388 */ /* 0x0101e80000000c00 */
[----:B--2---:R1:W-:Y:S04]  /*0320*/  STS.128 [R64], R52 ;  /* 0x0000003440007388 */ /* 0x0043e80000000c00 */
[----:B0-----:R-:W2:Y:S04]  /*0330*/  LDG.E.128.CONSTANT R44, desc[UR8][R68.64+0x6000] ;  /* 0x00600008442c7981 */ /* 0x001ea8000c1e9d00 */
[----:B-1----:R-:W4:Y:S04]  /*0340*/  LDG.E.128.CONSTANT R52, desc[UR8][R68.64+0xa000] ;  /* 0x00a0000844347981 */ /* 0x002f28000c1e9d00 */
[----:B---3--:R-:W-:Y:S04]  /*0350*/  STS.128 [R64+0x200], R4 ;  /* 0x0002000440007388 */ /* 0x008fe80000000c00 */
[----:B-----5:R-:W-:Y:S04]  /*0360*/  STS.128 [R64+0x400], R8 ;  /* 0x0004000840007388 */ /* 0x020fe80000000c00 */
[----:B------:R-:W-:Y:S04]  /*0370*/  STS.128 [R64+0x600], R12 ;  /* 0x0006000c40007388 */ /* 0x000fe80000000c00 */
        /* <DEDUP_REMOVED lines=10> */
[----:B--2---:R-:W-:Y:S04]  /*0420*/  STS.128 [R64+0x1600], R44 ;  /* 0x0016002c40007388 */ /* 0x004fe80000000c00 */
[----:B----4-:R-:W-:Y:S01]  /*0430*/  STS.128 [R64+0x1a00], R52 ;  /* 0x001a003440007388 */ /* 0x010fe20000000c00 */
[----:B------:R-:W-:Y:S06]  /*0440*/  BAR.SYNC.DEFER_BLOCKING 0x0 ;  /* 0x0000000000007b1d */ /* 0x000fec0000010000 */
[----:B------:R-:W-:Y:S04]  /*0450*/  LDS.128 R28, [UR5] ;  /* 0x00000005ff1c7984 */ /* 0x000fe80008000c00 */
[----:B------:R-:W0:Y:S04]  /*0460*/  LDS.128 R36, [R65] ;  /* 0x0000000041247984 */ /* 0x000e280000000c00 */
[----:B------:R-:W1:Y:S04]  /*0470*/  LDS.128 R40, [UR5+0x100] ;  /* 0x00010005ff287984 */ /* 0x000e680008000c00 */
[----:B------:R-:W-:Y:S04]  /*0480*/  LDS.128 R4, [UR5+0x10] ;  /* 0x00001005ff047984 */ /* 0x000fe80008000c00 */
[----:B------:R-:W2:Y:S04]  /*0490*/  LDS.128 R8, [R65+0x10] ;  /* 0x0000100041087984 */ /* 0x000ea80000000c00 */
[----:B------:R-:W3:Y:S04]  /*04a0*/  LDS.128 R16, [UR5+0x110] ;  /* 0x00011005ff107984 */ /* 0x000ee80008000c00 */
[----:B------:R-:W-:Y:S04]  /*04b0*/  LDS.128 R20, [UR5+0x20] ;  /* 0x00002005ff147984 */ /* 0x000fe80008000c00 */
[----:B------:R-:W4:Y:S04]  /*04c0*/  LDS.128 R12, [R65+0x20] ;  /* 0x00002000410c7984 */ /* 0x000f280000000c00 */
[----:B------:R-:W5:Y:S04]  /*04d0*/  LDS.128 R24, [UR5+0x120] ;  /* 0x00012005ff187984 */ /* 0x000f680008000c00 */
[----:B------:R-:W-:Y:S04]  /*04e0*/  LDS.128 R32, [R65+0x30] ;  /* 0x0000300041207984 */ /* 0x000fe80000000c00 */
[----:B------:R-:W-:Y:S01]  /*04f0*/  LDS.128 R48, [UR5+0x1f0] ;  /* 0x0001f005ff307984 */ /* 0x000fe20008000c00 */
[----:B0-----:R-:W-:-:S04]  /*0500*/  FFMA R28, R28, R36, R71 ;  /* 0x000000241c1c7223 */ /* 0x001fc80000000047 */
[----:B------:R-:W-:Y:S01]  /*0510*/  FFMA R29, R29, R37, R28 ;  /* 0x000000251d1d7223 */ /* 0x000fe2000000001c */
[----:B-1----:R-:W-:-:S03]  /*0520*/  FFMA R40, R36, R40, R70 ;  /* 0x0000002824287223 */ /* 0x002fc60000000046 */
[----:B------:R-:W-:Y:S01]  /*0530*/  FFMA R30, R30, R38, R29 ;  /* 0x000000261e1e7223 */ /* 0x000fe2000000001d */
[----:B------:R-:W-:-:S03]  /*0540*/  FFMA R41, R37, R41, R40 ;  /* 0x0000002925297223 */ /* 0x000fc60000000028 */
[----:B------:R-:W-:Y:S02]  /*0550*/  FFMA R45, R31, R39, R30 ;  /* 0x000000271f2d7223 */ /* 0x000fe4000000001e */
[----:B------:R-:W0:Y:S01]  /*0560*/  LDS.128 R28, [UR5+0x30] ;  /* 0x00003005ff1c7984 */ /* 0x000e220008000c00 */
[----:B------:R-:W-:Y:S01]  /*0570*/  FFMA R42, R38, R42, R41 ;  /* 0x0000002a262a7223 */ /* 0x000fe20000000029 */
[----:B--2---:R-:W-:-:S03]  /*0580*/  FFMA R4, R4, R8, R45 ;  /* 0x0000000804047223 */ /* 0x004fc6000000002d */
[----:B------:R-:W-:Y:S01]  /*0590*/  FFMA R43, R39, R43, R42 ;  /* 0x0000002b272b7223 */ /* 0x000fe2000000002a */
[----:B------:R-:W-:Y:S01]  /*05a0*/  FFMA R5, R5, R9, R4 ;  /* 0x0000000905057223 */ /* 0x000fe20000000004 */
[----:B------:R-:W1:Y:S03]  /*05b0*/  LDS.128 R36, [UR5+0x130] ;  /* 0x00013005ff247984 */ /* 0x000e660008000c00 */
[----:B------:R-:W-:Y:S01]  /*05c0*/  FFMA R6, R6, R10, R5 ;  /* 0x0000000a06067223 */ /* 0x000fe20000000005 */
[----:B---3--:R-:W-:Y:S02]  /*05d0*/  FFMA R16, R8, R16, R43 ;  /* 0x0000001008107223 */ /* 0x008fe4000000002b */
[----:B------:R-:W-:Y:S01]  /*05e0*/  LDS.128 R40, [R65+0x40] ;  /* 0x0000400041287984 */ /* 0x000fe20000000c00 */
[----:B------:R-:W-:Y:S01]  /*05f0*/  FFMA R45, R7, R11, R6 ;  /* 0x0000000b072d7223 */ /* 0x000fe20000000006 */
[----:B------:R-:W-:-:S02]  /*0600*/  FFMA R17, R9, R17, R16 ;  /* 0x0000001109117223 */ /* 0x000fc40000000010 */
[----:B------:R-:W2:Y:S02]  /*0610*/  LDS.128 R4, [UR5+0x40] ;  /* 0x00004005ff047984 */ /* 0x000ea40008000c00 */
[----:B------:R-:W-:Y:S01]  /*0620*/  FFMA R18, R10, R18, R17 ;  /* 0x000000120a127223 */ /* 0x000fe20000000011 */
[----:B----4-:R-:W-:Y:S02]  /*0630*/  FFMA R20, R20, R12, R45 ;  /* 0x0000000c14147223 */ /* 0x010fe4000000002d */
[----:B------:R-:W3:Y:S01]  /*0640*/  LDS.128 R44, [UR5+0x140] ;  /* 0x00014005ff2c7984 */ /* 0x000ee20008000c00 */
[----:B------:R-:W-:Y:S01]  /*0650*/  FFMA R19, R11, R19, R18 ;  /* 0x000000130b137223 */ /* 0x000fe20000000012 */
[----:B------:R-:W-:Y:S02]  /*0660*/  FFMA R21, R21, R13, R20 ;  /* 0x0000000d15157223 */ /* 0x000fe40000000014 */
[----:B------:R-:W-:Y:S01]  /*0670*/  LDS.128 R8, [UR5+0x50] ;  /* 0x00005005ff087984 */ /* 0x000fe20008000c00 */
[----:B-----5:R-:W-:Y:S01]  /*0680*/  FFMA R24, R12, R24, R19 ;  /* 0x000000180c187223 */ /* 0x020fe20000000013 */
[----:B------:R-:W-:-:S02]  /*0690*/  FFMA R22, R22, R14, R21 ;  /* 0x0000000e16167223 */ /* 0x000fc40000000015 */
[----:B------:R-:W4:Y:S01]  /*06a0*/  LDS.128 R16, [R65+0x50] ;  /* 0x0000500041107984 */ /* 0x000f220000000c00 */
[----:B------:R-:W-:Y:S01]  /*06b0*/  FFMA R25, R13, R25, R24 ;  /* 0x000000190d197223 */ /* 0x000fe20000000018 */
[----:B------:R-:W-:-:S03]  /*06c0*/  FFMA R23, R23, R15, R22 ;  /* 0x0000000f17177223 */ /* 0x000fc60000000016 */
[----:B------:R-:W-:Y:S01]  /*06d0*/  FFMA R26, R14, R26, R25 ;  /* 0x0000001a0e1a7223 */ /* 0x000fe20000000019 */
[----:B0-----:R-:W-:-:S03]  /*06e0*/  FFMA R28, R28, R32, R23 ;  /* 0x000000201c1c7223 */ /* 0x001fc60000000017 */
[----:B------:R-:W-:Y:S01]  /*06f0*/  FFMA R27, R15, R27, R26 ;  /* 0x0000001b0f1b7223 */ /* 0x000fe2000000001a */
[----:B------:R-:W0:Y:S01]  /*0700*/  LDS.128 R20, [UR5+0x150] ;  /* 0x00015005ff147984 */ /* 0x000e220008000c00 */
[----:B------:R-:W-:-:S03]  /*0710*/  FFMA R29, R29, R33, R28 ;  /* 0x000000211d1d7223 */ /* 0x000fc6000000001c */
[----:B------:R-:W-:Y:S01]  /*0720*/  LDS.128 R12, [UR5+0x60] ;  /* 0x00006005ff0c7984 */ /* 0x000fe20008000c00 */
[----:B-1----:R-:W-:Y:S01]  /*0730*/  FFMA R36, R32, R36, R27 ;  /* 0x0000002420247223 */ /* 0x002fe2000000001b */
[----:B------:R-:W-:Y:S02]  /*0740*/  FFMA R30, R30, R34, R29 ;  /* 0x000000221e1e7223 */ /* 0x000fe4000000001d */
[----:B------:R-:W1:Y:S02]  /*0750*/  LDS.128 R24, [R65+0x60] ;  /* 0x0000600041187984 */ /* 0x000e640000000c00 */
[----:B------:R-:W-:Y:S01]  /*0760*/  FFMA R31, R31, R35, R30 ;  /* 0x000000231f1f7223 */ /* 0x000fe2000000001e */
[----:B------:R-:W-:-:S03]  /*0770*/  FFMA R37, R33, R37, R36 ;  /* 0x0000002521257223 */ /* 0x000fc60000000024 */
[----:B--2---:R-:W-:Y:S01]  /*0780*/  FFMA R4, R4, R40, R31 ;  /* 0x0000002804047223 */ /* 0x004fe2000000001f */
[----:B------:R-:W-:Y:S01]  /*0790*/  FFMA R38, R34, R38, R37 ;  /* 0x0000002622267223 */ /* 0x000fe20000000025 */
[----:B------:R-:W2:Y:S02]  /*07a0*/  LDS.128 R28, [UR5+0x160] ;  /* 0x00016005ff1c7984 */ /* 0x000ea40008000c00 */
[----:B------:R-:W-:Y:S01]  /*07b0*/  FFMA R5, R5, R41, R4 ;  /* 0x0000002905057223 */ /* 0x000fe20000000004 */
[----:B------:R-:W-:Y:S02]  /*07c0*/  FFMA R39, R35, R39, R38 ;  /* 0x0000002723277223 */ /* 0x000fe40000000026 */
[----:B------:R-:W-:Y:S01]  /*07d0*/  LDS.128 R32, [UR5+0x70] ;  /* 0x00007005ff207984 */ /* 0x000fe20008000c00 */
[----:B------:R-:W-:Y:S01]  /*07e0*/  FFMA R6, R6, R42, R5 ;  /* 0x0000002a06067223 */ /* 0x000fe20000000005 */
[----:B---3--:R-:W-:Y:S02]  /*07f0*/  FFMA R44, R40, R44, R39 ;  /* 0x0000002c282c7223 */ /* 0x008fe40000000027 */
[----:B------:R-:W3:Y:S01]  /*0800*/  LDS.128 R36, [R65+0x70] ;  /* 0x0000700041247984 */ /* 0x000ee20000000c00 */
[----:B------:R-:W-:Y:S01]  /*0810*/  FFMA R7, R7, R43, R6 ;  /* 0x0000002b07077223 */ /* 0x000fe20000000006 */
[----:B------:R-:W-:-:S03]  /*0820*/  FFMA R45, R41, R45, R44 ;  /* 0x0000002d292d7223 */ /* 0x000fc6000000002c */
[----:B----4-:R-:W-:Y:S01]  /*0830*/  FFMA R8, R8, R16, R7 ;  /* 0x0000001008087223 */ /* 0x010fe20000000007 */
[----:B------:R-:W-:Y:S01]  /*0840*/  FFMA R46, R42, R46, R45 ;  /* 0x0000002e2a2e7223 */ /* 0x000fe2000000002d */
[----:B------:R-:W-:Y:S02]  /*0850*/  LDS.128 R4, [R65+0x80] ;  /* 0x0000800041047984 */ /* 0x000fe40000000c00 */
[----:B------:R-:W-:Y:S01]  /*0860*/  FFMA R9, R9, R17, R8 ;  /* 0x0000001109097223 */ /* 0x000fe20000000008 */
[----:B------:R-:W-:Y:S02]  /*0870*/  FFMA R47, R43, R47, R46 ;  /* 0x0000002f2b2f7223 */ /* 0x000fe4000000002e */
[----:B------:R-:W4:Y:S01]  /*0880*/  LDS.128 R40, [UR5+0x170] ;  /* 0x00017005ff287984 */ /* 0x000f220008000c00 */
[----:B------:R-:W-:Y:S01]  /*0890*/  FFMA R10, R10, R18, R9 ;  /* 0x000000120a0a7223 */ /* 0x000fe20000000009 */
[----:B0-----:R-:W-:Y:S02]  /*08a0*/  FFMA R20, R16, R20, R47 ;  /* 0x0000001410147223 */ /* 0x001fe4000000002f */
[----:B------:R-:W0:Y:S01]  /*08b0*/  LDS.128 R44, [UR5+0x80] ;  /* 0x00008005ff2c7984 */ /* 0x000e220008000c00 */
[----:B------:R-:W-:Y:S01]  /*08c0*/  FFMA R11, R11, R19, R10 ;  /* 0x000000130b0b7223 */ /* 0x000fe2000000000a */
[----:B------:R-:W-:-:S03]  /*08d0*/  FFMA R21, R17, R21, R20 ;  /* 0x0000001511157223 */ /* 0x000fc60000000014 */
[----:B-1----:R-:W-:Y:S01]  /*08e0*/  FFMA R12, R12, R24, R11 ;  /* 0x000000180c0c7223 */ /* 0x002fe2000000000b */
[----:B------:R-:W-:Y:S01]  /*08f0*/  FFMA R22, R18, R22, R21 ;  /* 0x0000001612167223 */ /* 0x000fe20000000015 */
[----:B------:R-:W1:Y:S02]  /*0900*/  LDS.128 R8, [UR5+0x180] ;  /* 0x00018005ff087984 */ /* 0x000e640008000c00 */
[----:B------:R-:W-:Y:S01]  /*0910*/  FFMA R13, R13, R25, R12 ;  /* 0x000000190d0d7223 */ /* 0x000fe2000000000c */
[----:B------:R-:W-:Y:S02]  /*0920*/  FFMA R23, R19, R23, R22 ;  /* 0x0000001713177223 */ /* 0x000fe40000000016 */
[----:B------:R-:W-:Y:S01]  /*0930*/  LDS.128 R16, [R65+0x90] ;  /* 0x0000900041107984 */ /* 0x000fe20000000c00 */
[----:B------:R-:W-:Y:S01]  /*0940*/  FFMA R14, R14, R26, R13 ;  /* 0x0000001a0e0e7223 */ /* 0x000fe2000000000d */
[----:B--2---:R-:W-:-:S03]  /*0950*/  FFMA R28, R24, R28, R23 ;  /* 0x0000001c181c7223 */ /* 0x004fc60000000017 */
[----:B------:R-:W-:Y:S02]  /*0960*/  FFMA R21, R15, R27, R14 ;  /* 0x0000001b0f157223 */ /* 0x000fe4000000000e */
[----:B------:R-:W2:Y:S01]  /*0970*/  LDS.128 R12, [UR5+0x90] ;  /* 0x00009005ff0c7984 */ /* 0x000ea20008000c00 */
[----:B------:R-:W-:Y:S01]  /*0980*/  FFMA R29, R25, R29, R28 ;  /* 0x0000001d191d7223 */ /* 0x000fe2000000001c */
[----:B---3--:R-:W-:-:S03]  /*0990*/  FFMA R32, R32, R36, R21 ;  /* 0x0000002420207223 */ /* 0x008fc60000000015 */
[----:B------:R-:W-:Y:S01]  /*09a0*/  FFMA R30, R26, R30, R29 ;  /* 0x0000001e1a1e7223 */ /* 0x000fe2000000001d */
[----:B------:R-:W3:Y:S01]  /*09b0*/  LDS.128 R20, [UR5+0x190] ;  /* 0x00019005ff147984 */ /* 0x000ee20008000c00 */
[----:B------:R-:W-:Y:S02]  /*09c0*/  FFMA R33, R33, R37, R32 ;  /* 0x0000002521217223 */ /* 0x000fe40000000020 */
[----:B------:R-:W-:Y:S02]  /*09d0*/  FFMA R31, R27, R31, R30 ;  /* 0x0000001f1b1f7223 */ /* 0x000fe4000000001e */
[----:B------:R-:W-:Y:S01]  /*09e0*/  LDS.128 R24, [UR5+0xa0] ;  /* 0x0000a005ff187984 */ /* 0x000fe20008000c00 */
[----:B------:R-:W-:Y:S01]  /*09f0*/  FFMA R34, R34, R38, R33 ;  /* 0x0000002622227223 */ /* 0x000fe20000000021 */
[----:B----4-:R-:W-:-:S03]  /*0a00*/  FFMA R40, R36, R40, R31 ;  /* 0x0000002824287223 */ /* 0x010fc6000000001f */
[----:B------:R-:W-:Y:S01]  /*0a10*/  FFMA R35, R35, R39, R34 ;  /* 0x0000002723237223 */ /* 0x000fe20000000022 */
[----:B------:R-:W4:Y:S01]  /*0a20*/  LDS.128 R28, [R65+0xa0] ;  /* 0x0000a000411c7984 */ /* 0x000f220000000c00 */
[----:B------:R-:W-:Y:S02]  /*0a30*/  FFMA R41, R37, R41, R40 ;  /* 0x0000002925297223 */ /* 0x000fe40000000028 */
[----:B0-----:R-:W-:Y:S02]  /*0a40*/  FFMA R44, R44, R4, R35 ;  /* 0x000000042c2c7223 */ /* 0x001fe40000000023 */
[----:B------:R-:W0:Y:S01]  /*0a50*/  LDS.128 R32, [UR5+0x1a0] ;  /* 0x0001a005ff207984 */ /* 0x000e220008000c00 */
[----:B------:R-:W-:Y:S01]  /*0a60*/  FFMA R42, R38, R42, R41 ;  /* 0x0000002a262a7223 */ /* 0x000fe20000000029 */
[----:B------:R-:W-:-:S03]  /*0a70*/  FFMA R45, R45, R5, R44 ;  /* 0x000000052d2d7223 */ /* 0x000fc6000000002c */
[----:B------:R-:W-:Y:S01]  /*0a80*/  FFMA R43, R39, R43, R42 ;  /* 0x0000002b272b7223 */ /* 0x000fe2000000002a */
[----:B------:R-:W-:Y:S01]  /*0a90*/  FFMA R46, R46, R6, R45 ;  /* 0x000000062e2e7223 */ /* 0x000fe2000000002d */
[----:B------:R-:W-:Y:S02]  /*0aa0*/  LDS.128 R36, [UR5+0xb0] ;  /* 0x0000b005ff247984 */ /* 0x000fe40008000c00 */
[----:B-1----:R-:W-:Y:S01]  /*0ab0*/  FFMA R8, R4, R8, R43 ;  /* 0x0000000804087223 */ /* 0x002fe2000000002b */
[----:B------:R-:W-:Y:S01]  /*0ac0*/  FFMA R47, R47, R7, R46 ;  /* 0x000000072f2f7223 */ /* 0x000fe2000000002e */
[----:B------:R-:W1:Y:S02]  /*0ad0*/  LDS.128 R40, [R65+0xb0] ;  /* 0x0000b00041287984 */ /* 0x000e640000000c00 */
[----:B------:R-:W-:Y:S01]  /*0ae0*/  FFMA R9, R5, R9, R8 ;  /* 0x0000000905097223 */ /* 0x000fe20000000008 */
[----:B--2---:R-:W-:-:S03]  /*0af0*/  FFMA R12, R12, R16, R47 ;  /* 0x000000100c0c7223 */ /* 0x004fc6000000002f */
[----:B------:R-:W-:Y:S01]  /*0b00*/  FFMA R10, R6, R10, R9 ;  /* 0x0000000a060a7223 */ /* 0x000fe20000000009 */
[----:B------:R-:W2:Y:S03]  /*0b10*/  LDS.128 R44, [UR5+0x1b0] ;  /* 0x0001b005ff2c7984 */ /* 0x000ea60008000c00 */
[----:B------:R-:W-:Y:S01]  /*0b20*/  FFMA R11, R7, R11, R10 ;  /* 0x0000000b070b7223 */ /* 0x000fe2000000000a */
[----:B------:R-:W-:Y:S01]  /*0b30*/  FFMA R13, R13, R17, R12 ;  /* 0x000000110d0d7223 */ /* 0x000fe2000000000c */
[----:B------:R-:W-:Y:S02]  /*0b40*/  LDS.128 R4, [UR5+0xc0] ;  /* 0x0000c005ff047984 */ /* 0x000fe40008000c00 */
[----:B---3--:R-:W-:Y:S01]  /*0b50*/  FFMA R20, R16, R20, R11 ;  /* 0x0000001410147223 */ /* 0x008fe2000000000b */
[----:B------:R-:W-:Y:S01]  /*0b60*/  FFMA R14, R14, R18, R13 ;  /* 0x000000120e0e7223 */ /* 0x000fe2000000000d */
[----:B------:R-:W3:Y:S02]  /*0b70*/  LDS.128 R8, [R65+0xc0] ;  /* 0x0000c00041087984 */ /* 0x000ee40000000c00 */
[----:B------:R-:W-:Y:S01]  /*0b80*/  FFMA R21, R17, R21, R20 ;  /* 0x0000001511157223 */ /* 0x000fe20000000014 */
[----:B------:R-:W-:-:S02]  /*0b90*/  FFMA R17, R15, R19, R14 ;  /* 0x000000130f117223 */ /* 0x000fc4000000000e */
[----:B------:R-:W5:Y:S01]  /*0ba0*/  LDS.128 R12, [UR5+0x1c0] ;  /* 0x0001c005ff0c7984 */ /* 0x000f620008000c00 */
[----:B------:R-:W-:Y:S01]  /*0bb0*/  FFMA R22, R18, R22, R21 ;  /* 0x0000001612167223 */ /* 0x000fe20000000015 */
[----:B----4-:R-:W-:-:S03]  /*0bc0*/  FFMA R24, R24, R28, R17 ;  /* 0x0000001c18187223 */ /* 0x010fc60000000011 */
[----:B------:R-:W-:Y:S01]  /*0bd0*/  FFMA R23, R19, R23, R22 ;  /* 0x0000001713177223 */ /* 0x000fe20000000016 */
[----:B------:R-:W-:Y:S01]  /*0be0*/  FFMA R25, R25, R29, R24 ;  /* 0x0000001d19197223 */ /* 0x000fe20000000018 */
[----:B------:R-:W-:Y:S02]  /*0bf0*/  LDS.128 R16, [UR5+0xd0] ;  /* 0x0000d005ff107984 */ /* 0x000fe40008000c00 */
[----:B0-----:R-:W-:Y:S01]  /*0c00*/  FFMA R32, R28, R32, R23 ;  /* 0x000000201c207223 */ /* 0x001fe20000000017 */
[----:B------:R-:W-:Y:S01]  /*0c10*/  FFMA R26, R26, R30, R25 ;  /* 0x0000001e1a1a7223 */ /* 0x000fe20000000019 */
[----:B------:R-:W0:Y:S02]  /*0c20*/  LDS.128 R20, [R65+0xd0] ;  /* 0x0000d00041147984 */ /* 0x000e240000000c00 */
[----:B------:R-:W-:Y:S01]  /*0c30*/  FFMA R33, R29, R33, R32 ;  /* 0x000000211d217223 */ /* 0x000fe20000000020 */
[----:B------:R-:W-:Y:S02]  /*0c40*/  FFMA R29, R27, R31, R26 ;  /* 0x0000001f1b1d7223 */ /* 0x000fe4000000001a */
[----:B------:R-:W4:Y:S01]  /*0c50*/  LDS.128 R24, [UR5+0x1d0] ;  /* 0x0001d005ff187984 */ /* 0x000f220008000c00 */
[----:B------:R-:W-:Y:S01]  /*0c60*/  FFMA R34, R30, R34, R33 ;  /* 0x000000221e227223 */ /* 0x000fe20000000021 */
[----:B-1----:R-:W-:-:S03]  /*0c70*/  FFMA R36, R36, R40, R29 ;  /* 0x0000002824247223 */ /* 0x002fc6000000001d */
[----:B------:R-:W-:Y:S01]  /*0c80*/  FFMA R35, R31, R35, R34 ;  /* 0x000000231f237223 */ /* 0x000fe20000000022 */
[----:B------:R-:W-:Y:S01]  /*0c90*/  FFMA R37, R37, R41, R36 ;  /* 0x0000002925257223 */ /* 0x000fe20000000024 */
[----:B------:R-:W-:Y:S02]  /*0ca0*/  LDS.128 R28, [UR5+0xe0] ;  /* 0x0000e005ff1c7984 */ /* 0x000fe40008000c00 */
[----:B--2---:R-:W-:Y:S01]  /*0cb0*/  FFMA R44, R40, R44, R35 ;  /* 0x0000002c282c7223 */ /* 0x004fe20000000023 */
[----:B------:R-:W-:Y:S01]  /*0cc0*/  FFMA R38, R38, R42, R37 ;  /* 0x0000002a26267223 */ /* 0x000fe20000000025 */
[----:B------:R-:W1:Y:S02]  /*0cd0*/  LDS.128 R32, [R65+0xe0] ;  /* 0x0000e00041207984 */ /* 0x000e640000000c00 */
[----:B------:R-:W-:Y:S01]  /*0ce0*/  FFMA R45, R41, R45, R44 ;  /* 0x0000002d292d7223 */ /* 0x000fe2000000002c */
[----:B------:R-:W-:Y:S02]  /*0cf0*/  FFMA R41, R39, R43, R38 ;  /* 0x0000002b27297223 */ /* 0x000fe40000000026 */
[----:B------:R-:W2:Y:S01]  /*0d00*/  LDS.128 R36, [UR5+0x1e0] ;  /* 0x0001e005ff247984 */ /* 0x000ea20008000c00 */
[----:B------:R-:W-:-:S04]  /*0d10*/  FFMA R46, R42, R46, R45 ;  /* 0x0000002e2a2e7223 */ /* 0x000fc8000000002d */
[----:B------:R-:W-:Y:S01]  /*0d20*/  FFMA R47, R43, R47, R46 ;  /* 0x0000002f2b2f7223 */ /* 0x000fe2000000002e */
[----:B---3--:R-:W-:Y:S02]  /*0d30*/  FFMA R4, R4, R8, R41 ;  /* 0x0000000804047223 */ /* 0x008fe40000000029 */
[----:B------:R-:W-:Y:S01]  /*0d40*/  LDS.128 R40, [UR5+0xf0] ;  /* 0x0000f005ff287984 */ /* 0x000fe20008000c00 */
[----:B-----5:R-:W-:Y:S01]  /*0d50*/  FFMA R12, R8, R12, R47 ;  /* 0x0000000c080c7223 */ /* 0x020fe2000000002f */
[----:B------:R-:W-:Y:S02]  /*0d60*/  FFMA R5, R5, R9, R4 ;  /* 0x0000000905057223 */ /* 0x000fe40000000004 */
[----:B------:R-:W3:Y:S01]  /*0d70*/  LDS.128 R44, [R65+0xf0] ;  /* 0x0000f000412c7984 */ /* 0x000ee20000000c00 */
[----:B------:R-:W-:Y:S01]  /*0d80*/  FFMA R13, R9, R13, R12 ;  /* 0x0000000d090d7223 */ /* 0x000fe2000000000c */
[----:B------:R-:W-:-:S03]  /*0d90*/  FFMA R6, R6, R10, R5 ;  /* 0x0000000a06067223 */ /* 0x000fc60000000005 */
[----:B------:R-:W-:Y:S01]  /*0da0*/  FFMA R14, R10, R14, R13 ;  /* 0x0000000e0a0e7223 */ /* 0x000fe2000000000d */
[----:B------:R-:W-:-:S03]  /*0db0*/  FFMA R7, R7, R11, R6 ;  /* 0x0000000b07077223 */ /* 0x000fc60000000006 */
[----:B------:R-:W-:Y:S01]  /*0dc0*/  FFMA R15, R11, R15, R14 ;  /* 0x0000000f0b0f7223 */ /* 0x000fe2000000000e */
[----:B0-----:R-:W-:-:S03]  /*0dd0*/  FFMA R16, R16, R20, R7 ;  /* 0x0000001410107223 */ /* 0x001fc60000000007 */
[----:B----4-:R-:W-:Y:S01]  /*0de0*/  FFMA R24, R20, R24, R15 ;  /* 0x0000001814187223 */ /* 0x010fe2000000000f */
[----:B------:R-:W-:-:S03]  /*0df0*/  FFMA R17, R17, R21, R16 ;  /* 0x0000001511117223 */ /* 0x000fc60000000010 */
[----:B------:R-:W-:Y:S01]  /*0e00*/  FFMA R25, R21, R25, R24 ;  /* 0x0000001915197223 */ /* 0x000fe20000000018 */
[----:B------:R-:W-:-:S03]  /*0e10*/  FFMA R18, R18, R22, R17 ;  /* 0x0000001612127223 */ /* 0x000fc60000000011 */
[----:B------:R-:W-:Y:S01]  /*0e20*/  FFMA R26, R22, R26, R25 ;  /* 0x0000001a161a7223 */ /* 0x000fe20000000019 */
[----:B------:R-:W-:-:S03]  /*0e30*/  FFMA R19, R19, R23, R18 ;  /* 0x0000001713137223 */ /* 0x000fc60000000012 */
[----:B------:R-:W-:Y:S01]  /*0e40*/  FFMA R27, R23, R27, R26 ;  /* 0x0000001b171b7223 */ /* 0x000fe2000000001a */
[----:B-1----:R-:W-:-:S03]  /*0e50*/  FFMA R28, R28, R32, R19 ;  /* 0x000000201c1c7223 */ /* 0x002fc60000000013 */
[----:B--2---:R-:W-:Y:S01]  /*0e60*/  FFMA R36, R32, R36, R27 ;  /* 0x0000002420247223 */ /* 0x004fe2000000001b */
[----:B------:R-:W-:-:S03]  /*0e70*/  FFMA R29, R29, R33, R28 ;  /* 0x000000211d1d7223 */ /* 0x000fc6000000001c */
[----:B------:R-:W-:Y:S01]  /*0e80*/  FFMA R37, R33, R37, R36 ;  /* 0x0000002521257223 */ /* 0x000fe20000000024 */
[----:B------:R-:W-:-:S03]  /*0e90*/  FFMA R30, R30, R34, R29 ;  /* 0x000000221e1e7223 */ /* 0x000fc6000000001d */
[----:B------:R-:W-:Y:S01]  /*0ea0*/  FFMA R38, R34, R38, R37 ;  /* 0x0000002622267223 */ /* 0x000fe20000000025 */
[----:B------:R-:W-:Y:S01]  /*0eb0*/  FFMA R31, R31, R35, R30 ;  /* 0x000000231f1f7223 */ /* 0x000fe2000000001e */
[----:B------:R-:W-:Y:S02]  /*0ec0*/  UIADD3 UR4, UPT, UPT, UR4, 0x1, URZ ;  /* 0x0000000104047890 */ /* 0x000fe4000fffe0ff */
[----:B------:R-:W-:Y:S01]  /*0ed0*/  FFMA R39, R35, R39, R38 ;  /* 0x0000002723277223 */ /* 0x000fe20000000026 */
[----:B---3--:R-:W-:Y:S01]  /*0ee0*/  FFMA R40, R40, R44, R31 ;  /* 0x0000002c28287223 */ /* 0x008fe2000000001f */
[----:B------:R-:W-:Y:S02]  /*0ef0*/  UISETP.NE.AND UP0, UPT, UR4, 0x10, UPT ;  /* 0x000000100400788c */ /* 0x000fe4000bf05270 */
[----:B------:R-:W-:Y:S01]  /*0f00*/  FFMA R48, R44, R48, R39 ;  /* 0x000000302c307223 */ /* 0x000fe20000000027 */
[----:B------:R-:W-:-:S03]  /*0f10*/  FFMA R41, R41, R45, R40 ;  /* 0x0000002d29297223 */ /* 0x000fc60000000028 */
[----:B------:R-:W-:Y:S01]  /*0f20*/  FFMA R49, R45, R49, R48 ;  /* 0x000000312d317223 */ /* 0x000fe20000000030 */
[----:B------:R-:W-:Y:S01]  /*0f30*/  FFMA R42, R42, R46, R41 ;  /* 0x0000002e2a2a7223 */ /* 0x000fe20000000029 */
[----:B------:R-:W-:Y:S02]  /*0f40*/  IADD3 R68, P1, PT, R68, 0x100, RZ ;  /* 0x0000010044447810 */ /* 0x000fe40007f3e0ff */
[----:B------:R-:W-:Y:S01]  /*0f50*/  IADD3 R3, P0, PT, R3, 0x100, RZ ;  /* 0x0000010003037810 */ /* 0x000fe20007f1e0ff */
[----:B------:R-:W-:Y:S01]  /*0f60*/  FFMA R50, R46, R50, R49 ;  /* 0x000000322e327223 */ /* 0x000fe20000000031 */
[----:B------:R-:W-:Y:S01]  /*0f70*/  IADD3.X R69, PT, PT, RZ, R69, RZ, P1, !PT ;  /* 0x00000045ff457210 */ /* 0x000fe20000ffe4ff */
[----:B------:R-:W-:Y:S01]  /*0f80*/  FFMA R71, R43, R47, R42 ;  /* 0x0000002f2b477223 */ /* 0x000fe2000000002a */
[----:B------:R-:W-:Y:S01]  /*0f90*/  IADD3.X R66, PT, PT, RZ, R66, RZ, P0, !PT ;  /* 0x00000042ff427210 */ /* 0x000fe200007fe4ff */
[----:B------:R-:W-:Y:S01]  /*0fa0*/  FFMA R70, R47, R51, R50 ;  /* 0x000000332f467223 */ /* 0x000fe20000000032 */
[----:B------:R-:W-:Y:S07]  /*0fb0*/  BRA.U UP0, `(.L_x_0) ;  /* 0xfffffff1008c7547 */ /* 0x000fee000b83ffff */
[----:B------:R-:W0:Y:S01]  /*0fc0*/  LDC.64 R4, c[0x0][0x390] ;  /* 0x0000e400ff047b82 */ /* 0x000e220000000a00 */
[C---:B------:R-:W-:Y:S02]  /*0fd0*/  SHF.L.U32 R3, R2.reuse, 0x5, RZ ;  /* 0x0000000502037819 */ /* 0x040fe400000006ff */
[----:B------:R-:W-:Y:S02]  /*0fe0*/  SHF.L.U32 R2, R2, 0x6, RZ ;  /* 0x0000000602027819 */ /* 0x000fe400000006ff */
[----:B------:R-:W-:-:S04]  /*0ff0*/  LOP3.LUT R3, R0, 0x1e0, R3, 0xf8, !PT ;  /* 0x000001e000037812 */ /* 0x000fc800078ef803 */
[----:B------:R-:W-:-:S05]  /*1000*/  LOP3.LUT R3, R3, 0x7ffffc00, R2, 0xf8, !PT ;  /* 0x7ffffc0003037812 */ /* 0x000fca00078ef802 */
[----:B0-----:R-:W-:-:S05]  /*1010*/  IMAD.WIDE.U32 R2, R3, 0x4, R4 ;  /* 0x0000000403027825 */ /* 0x001fca00078e0004 */
[----:B------:R-:W-:Y:S04]  /*1020*/  STG.E desc[UR8][R2.64], R71 ;  /* 0x0000004702007986 */ /* 0x000fe8000c101908 */
[----:B------:R-:W-:Y:S01]  /*1030*/  STG.E desc[UR8][R2.64+0x800], R70 ;  /* 0x0008004602007986 */ /* 0x000fe2000c101908 */
[----:B------:R-:W-:Y:S05]  /*1040*/  EXIT ;  /* 0x000000000000794d */ /* 0x000fea0003800000 */
.L_x_1:
[----:B------:R-:W-:-:S00]  /*1050*/  BRA `(.L_x_1) ;  /* 0xfffffffc00fc7947 */ /* 0x000fc0000383ffff */
[----:B------:R-:W-:-:S00]  /*1060*/  NOP ;  /* 0x0000000000007918 */ /* 0x000fc00000000000 */
        /* <DEDUP_REMOVED lines=9> */
.L_x_2:


//--------------------- .nv.shared.default_function_kernel0 --------------------------
	.section	.nv.shared.default_function_kernel0,"aw",@nobits
	.sectionflags	@""
	.align	4
.nv.shared.default_function_kernel0:
	.zero		9728


//--------------------- .nv.shared.reserved.0     --------------------------
	.section	.nv.shared.reserved.0,"aw",@nobits
	.weak		__nv_reservedSMEM_offset_0_alias
	.size		__nv_reservedSMEM_offset_0_alias, 0, 64
	.other		__nv_reservedSMEM_offset_0_alias,@"STO_CUDA_RESERVED_SHARED STV_DEFAULT"
__nv_reservedSMEM_offset_0_alias:
	.zero		0
	.zero		64


//--------------------- .nv.constant0.default_function_kernel0 --------------------------
	.section	.nv.constant0.default_function_kernel0,"a",@progbits
	.sectionflags	@""
	.align	4
.nv.constant0.default_function_kernel0:
	.zero		920


//--------------------- SYMBOLS --------------------------

	.type		.nv.reservedSmem.offset0,@object
	.size		.nv.reservedSmem.offset0,0x4
	.type		.nv.reservedSmem.cap,@object
	.size		.nv.reservedSmem.cap,0x4
